







.version 7.7
.target sm_52
.address_size 64



.visible .entry _Z4Fan1PfS_ii(
.param .u64 _Z4Fan1PfS_ii_param_0,
.param .u64 _Z4Fan1PfS_ii_param_1,
.param .u32 _Z4Fan1PfS_ii_param_2,
.param .u32 _Z4Fan1PfS_ii_param_3
)
{
.reg .pred %p<2>;
.reg .f32 %f<4>;
.reg .b32 %r<13>;
.reg .b64 %rd<15>;


ld.param.u64 %rd1, [_Z4Fan1PfS_ii_param_0];
ld.param.u64 %rd2, [_Z4Fan1PfS_ii_param_1];
ld.param.u32 %r2, [_Z4Fan1PfS_ii_param_2];
ld.param.u32 %r3, [_Z4Fan1PfS_ii_param_3];
mov.u32 %r4, %ntid.x;
mov.u32 %r5, %ctaid.x;
mov.u32 %r6, %tid.x;
mad.lo.s32 %r1, %r5, %r4, %r6;
not.b32 %r7, %r3;
add.s32 %r8, %r7, %r2;
setp.ge.u32 %p1, %r1, %r8;
@%p1 bra $L__BB0_2;

cvta.to.global.u64 %rd3, %rd2;
cvta.to.global.u64 %rd4, %rd1;
add.s32 %r9, %r1, %r3;
add.s32 %r10, %r9, 1;
mul.lo.s32 %r11, %r10, %r2;
cvt.u64.u32 %rd5, %r11;
cvt.s64.s32 %rd6, %r3;
add.s64 %rd7, %rd5, %rd6;
shl.b64 %rd8, %rd7, 2;
add.s64 %rd9, %rd3, %rd8;
mul.lo.s32 %r12, %r3, %r2;
cvt.s64.s32 %rd10, %r12;
add.s64 %rd11, %rd10, %rd6;
shl.b64 %rd12, %rd11, 2;
add.s64 %rd13, %rd3, %rd12;
ld.global.f32 %f1, [%rd13];
ld.global.f32 %f2, [%rd9];
div.rn.f32 %f3, %f2, %f1;
add.s64 %rd14, %rd4, %rd8;
st.global.f32 [%rd14], %f3;

$L__BB0_2:
ret;

}

.visible .entry _Z4Fan2PfS_S_iii(
.param .u64 _Z4Fan2PfS_S_iii_param_0,
.param .u64 _Z4Fan2PfS_S_iii_param_1,
.param .u64 _Z4Fan2PfS_S_iii_param_2,
.param .u32 _Z4Fan2PfS_S_iii_param_3,
.param .u32 _Z4Fan2PfS_S_iii_param_4,
.param .u32 _Z4Fan2PfS_S_iii_param_5
)
{
.reg .pred %p<4>;
.reg .f32 %f<11>;
.reg .b32 %r<21>;
.reg .b64 %rd<20>;


ld.param.u64 %rd5, [_Z4Fan2PfS_S_iii_param_0];
ld.param.u64 %rd3, [_Z4Fan2PfS_S_iii_param_1];
ld.param.u64 %rd4, [_Z4Fan2PfS_S_iii_param_2];
ld.param.u32 %r4, [_Z4Fan2PfS_S_iii_param_3];
ld.param.u32 %r5, [_Z4Fan2PfS_S_iii_param_5];
cvta.to.global.u64 %rd1, %rd5;
mov.u32 %r6, %ntid.x;
mov.u32 %r7, %ctaid.x;
mov.u32 %r8, %tid.x;
mad.lo.s32 %r1, %r7, %r6, %r8;
not.b32 %r9, %r5;
add.s32 %r10, %r9, %r4;
setp.ge.u32 %p1, %r1, %r10;
@%p1 bra $L__BB1_4;

mov.u32 %r11, %tid.y;
mov.u32 %r12, %ntid.y;
mov.u32 %r13, %ctaid.y;
mad.lo.s32 %r2, %r13, %r12, %r11;
sub.s32 %r14, %r4, %r5;
setp.ge.u32 %p2, %r2, %r14;
@%p2 bra $L__BB1_4;

cvta.to.global.u64 %rd6, %rd3;
add.s32 %r3, %r1, 1;
add.s32 %r15, %r3, %r5;
mul.lo.s32 %r16, %r15, %r4;
add.s32 %r17, %r16, %r5;
mul.wide.s32 %rd7, %r17, 4;
add.s64 %rd8, %rd1, %rd7;
add.s32 %r18, %r2, %r5;
mad.lo.s32 %r19, %r5, %r4, %r18;
mul.wide.s32 %rd9, %r19, 4;
add.s64 %rd10, %rd6, %rd9;
ld.global.f32 %f1, [%rd10];
ld.global.f32 %f2, [%rd8];
mul.f32 %f3, %f2, %f1;
add.s32 %r20, %r16, %r18;
cvt.s64.s32 %rd2, %r20;
mul.wide.s32 %rd11, %r20, 4;
add.s64 %rd12, %rd6, %rd11;
ld.global.f32 %f4, [%rd12];
sub.f32 %f5, %f4, %f3;
st.global.f32 [%rd12], %f5;
setp.ne.s32 %p3, %r2, 0;
@%p3 bra $L__BB1_4;

shl.b64 %rd13, %rd2, 2;
add.s64 %rd14, %rd1, %rd13;
cvta.to.global.u64 %rd15, %rd4;
mul.wide.s32 %rd16, %r5, 4;
add.s64 %rd17, %rd15, %rd16;
ld.global.f32 %f6, [%rd17];
ld.global.f32 %f7, [%rd14];
mul.f32 %f8, %f7, %f6;
mul.wide.s32 %rd18, %r3, 4;
add.s64 %rd19, %rd17, %rd18;
ld.global.f32 %f9, [%rd19];
sub.f32 %f10, %f9, %f8;
st.global.f32 [%rd19], %f10;

$L__BB1_4:
ret;

}



// ===== COMPILED SASS (sm_100) =====

	.target	sm_100

	.elftype	@"ET_EXEC"


//--------------------- .note.nv.tkinfo           --------------------------
	.section	.note.nv.tkinfo,"",@"SHT_NOTE"
	.sectionflags	@"SHF_NOTE_NV_TKINFO"
	.tkinfo
        /*0018*/ 	.word	0x00000002
        /*0030*/ 	.string	""
        /*0030*/ 	.string	"ptxas"
        /*0030*/ 	.string	"Cuda compilation tools, release 13.0, V13.0.88"
        /*0030*/ 	.string	"Build cuda_13.0.r13.0/compiler.36424714_0"
        /*0030*/ 	.string	"-arch sm_100 "



//--------------------- .note.nv.cuinfo           --------------------------
	.section	.note.nv.cuinfo,"",@"SHT_NOTE"
	.sectionflags	@"SHF_NOTE_NV_CUINFO"
        /*0018*/ 	.short	0x0002
        /*001a*/ 	.short	0x0034
        /*001c*/ 	.short	0x0082
	.zero		2


//--------------------- .nv.info                  --------------------------
	.section	.nv.info,"",@"SHT_CUDA_INFO"
	.align	4


	//----- nvinfo : EIATTR_REGCOUNT
	.align		4
        /*0000*/ 	.byte	0x04, 0x2f
        /*0002*/ 	.short	(.L_1 - .L_0)
	.align		4
.L_0:
        /*0004*/ 	.word	index@(_Z4Fan1PfS_ii)
        /*0008*/ 	.word	0x00000010


	//----- nvinfo : EIATTR_FRAME_SIZE
	.align		4
.L_1:
        /*000c*/ 	.byte	0x04, 0x11
        /*000e*/ 	.short	(.L_3 - .L_2)
	.align		4
.L_2:
        /*0010*/ 	.word	index@($__internal_0_$__cuda_sm3x_div_rn_noftz_f32_slowpath)
        /*0014*/ 	.word	0x00000000


	//----- nvinfo : EIATTR_FRAME_SIZE
	.align		4
.L_3:
        /*0018*/ 	.byte	0x04, 0x11
        /*001a*/ 	.short	(.L_5 - .L_4)
	.align		4
.L_4:
        /*001c*/ 	.word	index@(_Z4Fan1PfS_ii)
        /*0020*/ 	.word	0x00000000


	//----- nvinfo : EIATTR_REGCOUNT
	.align		4
.L_5:
        /*0024*/ 	.byte	0x04, 0x2f
        /*0026*/ 	.short	(.L_7 - .L_6)
	.align		4
.L_6:
        /*0028*/ 	.word	index@(_Z4Fan2PfS_S_iii)
        /*002c*/ 	.word	0x00000014


	//----- nvinfo : EIATTR_FRAME_SIZE
	.align		4
.L_7:
        /*0030*/ 	.byte	0x04, 0x11
        /*0032*/ 	.short	(.L_9 - .L_8)
	.align		4
.L_8:
        /*0034*/ 	.word	index@(_Z4Fan2PfS_S_iii)
        /*0038*/ 	.word	0x00000000


	//----- nvinfo : EIATTR_MIN_STACK_SIZE
	.align		4
.L_9:
        /*003c*/ 	.byte	0x04, 0x12
        /*003e*/ 	.short	(.L_11 - .L_10)
	.align		4
.L_10:
        /*0040*/ 	.word	index@(_Z4Fan2PfS_S_iii)
        /*0044*/ 	.word	0x00000000


	//----- nvinfo : EIATTR_MIN_STACK_SIZE
	.align		4
.L_11:
        /*0048*/ 	.byte	0x04, 0x12
        /*004a*/ 	.short	(.L_13 - .L_12)
	.align		4
.L_12:
        /*004c*/ 	.word	index@(_Z4Fan1PfS_ii)
        /*0050*/ 	.word	0x00000000
.L_13:


//--------------------- .nv.compat                --------------------------
	.section	.nv.compat,"",@"SHT_CUDA_COMPAT_INFO"
	.align	4
        /*0000*/ 	.byte	0x02, 0x09, 0x00, 0x00, 0x02, 0x02, 0x01, 0x00, 0x02, 0x05, 0x05, 0x00, 0x03, 0x07, 0x01, 0x01
        /*0010*/ 	.byte	0x02, 0x03, 0x00, 0x00, 0x02, 0x06, 0x01, 0x00, 0x04, 0x0b, 0x08, 0x00, 0x01, 0x00, 0x00, 0x00
        /*0020*/ 	.byte	0x00, 0x00, 0x00, 0x00


//--------------------- .nv.info._Z4Fan2PfS_S_iii --------------------------
	.section	.nv.info._Z4Fan2PfS_S_iii,"",@"SHT_CUDA_INFO"
	.sectionflags	@""
	.align	4


	//----- nvinfo : EIATTR_CUDA_API_VERSION
	.align		4
        /*0000*/ 	.byte	0x04, 0x37
        /*0002*/ 	.short	(.L_15 - .L_14)
.L_14:
        /*0004*/ 	.word	0x00000082


	//----- nvinfo : EIATTR_KPARAM_INFO
	.align		4
.L_15:
        /*0008*/ 	.byte	0x04, 0x17
        /*000a*/ 	.short	(.L_17 - .L_16)
.L_16:
        /*000c*/ 	.word	0x00000000
        /*0010*/ 	.short	0x0005
        /*0012*/ 	.short	0x0020
        /*0014*/ 	.byte	0x00, 0xf0, 0x11, 0x00


	//----- nvinfo : EIATTR_KPARAM_INFO
	.align		4
.L_17:
        /*0018*/ 	.byte	0x04, 0x17
        /*001a*/ 	.short	(.L_19 - .L_18)
.L_18:
        /*001c*/ 	.word	0x00000000
        /*0020*/ 	.short	0x0004
        /*0022*/ 	.short	0x001c
        /*0024*/ 	.byte	0x00, 0xf0, 0x11, 0x00


	//----- nvinfo : EIATTR_KPARAM_INFO
	.align		4
.L_19:
        /*0028*/ 	.byte	0x04, 0x17
        /*002a*/ 	.short	(.L_21 - .L_20)
.L_20:
        /*002c*/ 	.word	0x00000000
        /*0030*/ 	.short	0x0003
        /*0032*/ 	.short	0x0018
        /*0034*/ 	.byte	0x00, 0xf0, 0x11, 0x00


	//----- nvinfo : EIATTR_KPARAM_INFO
	.align		4
.L_21:
        /*0038*/ 	.byte	0x04, 0x17
        /*003a*/ 	.short	(.L_23 - .L_22)
.L_22:
        /*003c*/ 	.word	0x00000000
        /*0040*/ 	.short	0x0002
        /*0042*/ 	.short	0x0010
        /*0044*/ 	.byte	0x00, 0xf0, 0x21, 0x00


	//----- nvinfo : EIATTR_KPARAM_INFO
	.align		4
.L_23:
        /*0048*/ 	.byte	0x04, 0x17
        /*004a*/ 	.short	(.L_25 - .L_24)
.L_24:
        /*004c*/ 	.word	0x00000000
        /*0050*/ 	.short	0x0001
        /*0052*/ 	.short	0x0008
        /*0054*/ 	.byte	0x00, 0xf0, 0x21, 0x00


	//----- nvinfo : EIATTR_KPARAM_INFO
	.align		4
.L_25:
        /*0058*/ 	.byte	0x04, 0x17
        /*005a*/ 	.short	(.L_27 - .L_26)
.L_26:
        /*005c*/ 	.word	0x00000000
        /*0060*/ 	.short	0x0000
        /*0062*/ 	.short	0x0000
        /*0064*/ 	.byte	0x00, 0xf0, 0x21, 0x00


	//----- nvinfo : EIATTR_SPARSE_MMA_MASK
	.align		4
.L_27:
        /*0068*/ 	.byte	0x03, 0x50
        /*006a*/ 	.short	0x0000


	//----- nvinfo : EIATTR_MAXREG_COUNT
	.align		4
        /*006c*/ 	.byte	0x03, 0x1b
        /*006e*/ 	.short	0x00ff


	//----- nvinfo : EIATTR_MERCURY_ISA_VERSION
	.align		4
        /*0070*/ 	.byte	0x03, 0x5f
        /*0072*/ 	.short	0x0101


	//----- nvinfo : EIATTR_VRC_CTA_INIT_COUNT
	.align		4
        /*0074*/ 	.byte	0x02, 0x4a
	.zero		1
	.zero		1


	//----- nvinfo : EIATTR_EXIT_INSTR_OFFSETS
	.align		4
        /*0078*/ 	.byte	0x04, 0x1c
        /*007a*/ 	.short	(.L_29 - .L_28)


	//   ....[0]....
.L_28:
        /*007c*/ 	.word	0x000000a0


	//   ....[1]....
        /*0080*/ 	.word	0x00000110


	//   ....[2]....
        /*0084*/ 	.word	0x00000240


	//   ....[3]....
        /*0088*/ 	.word	0x00000310


	//----- nvinfo : EIATTR_CBANK_PARAM_SIZE
	.align		4
.L_29:
        /*008c*/ 	.byte	0x03, 0x19
        /*008e*/ 	.short	0x0024


	//----- nvinfo : EIATTR_PARAM_CBANK
	.align		4
        /*0090*/ 	.byte	0x04, 0x0a
        /*0092*/ 	.short	(.L_31 - .L_30)
	.align		4
.L_30:
        /*0094*/ 	.word	index@(.nv.constant0._Z4Fan2PfS_S_iii)
        /*0098*/ 	.short	0x0380
        /*009a*/ 	.short	0x0024


	//----- nvinfo : EIATTR_SW_WAR
	.align		4
.L_31:
        /*009c*/ 	.byte	0x04, 0x36
        /*009e*/ 	.short	(.L_33 - .L_32)
.L_32:
        /*00a0*/ 	.word	0x00000008
.L_33:


//--------------------- .nv.info._Z4Fan1PfS_ii    --------------------------
	.section	.nv.info._Z4Fan1PfS_ii,"",@"SHT_CUDA_INFO"
	.sectionflags	@""
	.align	4


	//----- nvinfo : EIATTR_CUDA_API_VERSION
	.align		4
        /*0000*/ 	.byte	0x04, 0x37
        /*0002*/ 	.short	(.L_35 - .L_34)
.L_34:
        /*0004*/ 	.word	0x00000082


	//----- nvinfo : EIATTR_KPARAM_INFO
	.align		4
.L_35:
        /*0008*/ 	.byte	0x04, 0x17
        /*000a*/ 	.short	(.L_37 - .L_36)
.L_36:
        /*000c*/ 	.word	0x00000000
        /*0010*/ 	.short	0x0003
        /*0012*/ 	.short	0x0014
        /*0014*/ 	.byte	0x00, 0xf0, 0x11, 0x00


	//----- nvinfo : EIATTR_KPARAM_INFO
	.align		4
.L_37:
        /*0018*/ 	.byte	0x04, 0x17
        /*001a*/ 	.short	(.L_39 - .L_38)
.L_38:
        /*001c*/ 	.word	0x00000000
        /*0020*/ 	.short	0x0002
        /*0022*/ 	.short	0x0010
        /*0024*/ 	.byte	0x00, 0xf0, 0x11, 0x00


	//----- nvinfo : EIATTR_KPARAM_INFO
	.align		4
.L_39:
        /*0028*/ 	.byte	0x04, 0x17
        /*002a*/ 	.short	(.L_41 - .L_40)
.L_40:
        /*002c*/ 	.word	0x00000000
        /*0030*/ 	.short	0x0001
        /*0032*/ 	.short	0x0008
        /*0034*/ 	.byte	0x00, 0xf0, 0x21, 0x00


	//----- nvinfo : EIATTR_KPARAM_INFO
	.align		4
.L_41:
        /*0038*/ 	.byte	0x04, 0x17
        /*003a*/ 	.short	(.L_43 - .L_42)
.L_42:
        /*003c*/ 	.word	0x00000000
        /*0040*/ 	.short	0x0000
        /*0042*/ 	.short	0x0000
        /*0044*/ 	.byte	0x00, 0xf0, 0x21, 0x00


	//----- nvinfo : EIATTR_SPARSE_MMA_MASK
	.align		4
.L_43:
        /*0048*/ 	.byte	0x03, 0x50
        /*004a*/ 	.short	0x0000


	//----- nvinfo : EIATTR_MAXREG_COUNT
	.align		4
        /*004c*/ 	.byte	0x03, 0x1b
        /*004e*/ 	.short	0x00ff


	//----- nvinfo : EIATTR_MERCURY_ISA_VERSION
	.align		4
        /*0050*/ 	.byte	0x03, 0x5f
        /*0052*/ 	.short	0x0101


	//----- nvinfo : EIATTR_VRC_CTA_INIT_COUNT
	.align		4
        /*0054*/ 	.byte	0x02, 0x4a
	.zero		1
	.zero		1


	//----- nvinfo : EIATTR_EXIT_INSTR_OFFSETS
	.align		4
        /*0058*/ 	.byte	0x04, 0x1c
        /*005a*/ 	.short	(.L_45 - .L_44)


	//   ....[0]....
.L_44:
        /*005c*/ 	.word	0x00000090


	//   ....[1]....
        /*0060*/ 	.word	0x000002d0


	//----- nvinfo : EIATTR_CRS_STACK_SIZE
	.align		4
.L_45:
        /*0064*/ 	.byte	0x04, 0x1e
        /*0066*/ 	.short	(.L_47 - .L_46)
.L_46:
        /*0068*/ 	.word	0x00000000


	//----- nvinfo : EIATTR_CBANK_PARAM_SIZE
	.align		4
.L_47:
        /*006c*/ 	.byte	0x03, 0x19
        /*006e*/ 	.short	0x0018


	//----- nvinfo : EIATTR_PARAM_CBANK
	.align		4
        /*0070*/ 	.byte	0x04, 0x0a
        /*0072*/ 	.short	(.L_49 - .L_48)
	.align		4
.L_48:
        /*0074*/ 	.word	index@(.nv.constant0._Z4Fan1PfS_ii)
        /*0078*/ 	.short	0x0380
        /*007a*/ 	.short	0x0018


	//----- nvinfo : EIATTR_SW_WAR
	.align		4
.L_49:
        /*007c*/ 	.byte	0x04, 0x36
        /*007e*/ 	.short	(.L_51 - .L_50)
.L_50:
        /*0080*/ 	.word	0x00000008
.L_51:


//--------------------- .nv.callgraph             --------------------------
	.section	.nv.callgraph,"",@"SHT_CUDA_CALLGRAPH"
	.align	4
	.sectionentsize	8
	.align		4
        /*0000*/ 	.word	0x00000000
	.align		4
        /*0004*/ 	.word	0xffffffff
	.align		4
        /*0008*/ 	.word	0x00000000
	.align		4
        /*000c*/ 	.word	0xfffffffe
	.align		4
        /*0010*/ 	.word	0x00000000
	.align		4
        /*0014*/ 	.word	0xfffffffd
	.align		4
        /*0018*/ 	.word	0x00000000
	.align		4
        /*001c*/ 	.word	0xfffffffc


//--------------------- .text._Z4Fan2PfS_S_iii    --------------------------
	.section	.text._Z4Fan2PfS_S_iii,"ax",@progbits
	.align	128
        .global         _Z4Fan2PfS_S_iii
        .type           _Z4Fan2PfS_S_iii,@function
        .size           _Z4Fan2PfS_S_iii,(.L_x_16 - _Z4Fan2PfS_S_iii)
        .other          _Z4Fan2PfS_S_iii,@"STO_CUDA_ENTRY STV_DEFAULT"
_Z4Fan2PfS_S_iii:
.text._Z4Fan2PfS_S_iii:
[----:B------:R-:W-:Y:S01]  /*0000*/  LDC R1, c[0x0][0x37c] ;  /* 0x0000df00ff017b82 */ /* 0x000fe20000000800 */
[----:B------:R-:W0:Y:S07]  /*0010*/  S2R R4, SR_CTAID.X ;  /* 0x0000000000047919 */ /* 0x000e2e0000002500 */
[----:B------:R-:W1:Y:S01]  /*0020*/  LDC R0, c[0x0][0x3a0] ;  /* 0x0000e800ff007b82 */ /* 0x000e620000000800 */
[----:B------:R-:W0:Y:S01]  /*0030*/  LDCU UR4, c[0x0][0x360] ;  /* 0x00006c00ff0477ac */ /* 0x000e220008000800 */
[----:B------:R-:W0:Y:S01]  /*0040*/  S2R R3, SR_TID.X ;  /* 0x0000000000037919 */ /* 0x000e220000002100 */
[----:B------:R-:W2:Y:S01]  /*0050*/  LDCU UR6, c[0x0][0x398] ;  /* 0x00007300ff0677ac */ /* 0x000ea20008000800 */
[----:B-1----:R-:W-:Y:S01]  /*0060*/  LOP3.LUT R2, RZ, R0, RZ, 0x33, !PT ;  /* 0x00000000ff027212 */ /* 0x002fe200078e33ff */
[----:B0-----:R-:W-:-:S03]  /*0070*/  IMAD R4, R4, UR4, R3 ;  /* 0x0000000404047c24 */ /* 0x001fc6000f8e0203 */
[----:B--2---:R-:W-:-:S04]  /*0080*/  IADD3 R3, PT, PT, R2, UR6, RZ ;  /* 0x0000000602037c10 */ /* 0x004fc8000fffe0ff */
[----:B------:R-:W-:-:S13]  /*0090*/  ISETP.GE.U32.AND P0, PT, R4, R3, PT ;  /* 0x000000030400720c */ /* 0x000fda0003f06070 */
[----:B------:R-:W-:Y:S05]  /*00a0*/  @P0 EXIT ;  /* 0x000000000000094d */ /* 0x000fea0003800000 */
[----:B------:R-:W0:Y:S01]  /*00b0*/  S2R R9, SR_TID.Y ;  /* 0x0000000000097919 */ /* 0x000e220000002200 */
[----:B------:R-:W0:Y:S01]  /*00c0*/  LDCU UR4, c[0x0][0x364] ;  /* 0x00006c80ff0477ac */ /* 0x000e220008000800 */
[----:B------:R-:W0:Y:S02]  /*00d0*/  S2R R2, SR_CTAID.Y ;  /* 0x0000000000027919 */ /* 0x000e240000002600 */
[----:B0-----:R-:W-:Y:S01]  /*00e0*/  IMAD R9, R2, UR4, R9 ;  /* 0x0000000402097c24 */ /* 0x001fe2000f8e0209 */
[----:B------:R-:W-:-:S04]  /*00f0*/  IADD3 R2, PT, PT, -R0, UR6, RZ ;  /* 0x0000000600027c10 */ /* 0x000fc8000fffe1ff */
[----:B------:R-:W-:-:S13]  /*0100*/  ISETP.GE.U32.AND P0, PT, R9, R2, PT ;  /* 0x000000020900720c */ /* 0x000fda0003f06070 */
[----:B------:R-:W-:Y:S05]  /*0110*/  @P0 EXIT ;  /* 0x000000000000094d */ /* 0x000fea0003800000 */
[----:B------:R-:W0:Y:S01]  /*0120*/  LDC.64 R6, c[0x0][0x388] ;  /* 0x0000e200ff067b82 */ /* 0x000e220000000a00 */
[----:B------:R-:W-:Y:S01]  /*0130*/  IADD3 R11, PT, PT, R4, 0x1, RZ ;  /* 0x00000001040b7810 */ /* 0x000fe20007ffe0ff */
[----:B------:R-:W1:Y:S01]  /*0140*/  LDCU.64 UR4, c[0x0][0x358] ;  /* 0x00006b00ff0477ac */ /* 0x000e620008000a00 */
[-C--:B------:R-:W-:Y:S02]  /*0150*/  IADD3 R4, PT, PT, R9, R0.reuse, RZ ;  /* 0x0000000009047210 */ /* 0x080fe40007ffe0ff */
[----:B------:R-:W-:-:S03]  /*0160*/  IADD3 R5, PT, PT, R11, R0, RZ ;  /* 0x000000000b057210 */ /* 0x000fc60007ffe0ff */
[----:B------:R-:W2:Y:S01]  /*0170*/  LDC.64 R2, c[0x0][0x380] ;  /* 0x0000e000ff027b82 */ /* 0x000ea20000000a00 */
[----:B------:R-:W-:Y:S02]  /*0180*/  IMAD R15, R0, UR6, R4 ;  /* 0x00000006000f7c24 */ /* 0x000fe4000f8e0204 */
[C---:B------:R-:W-:Y:S02]  /*0190*/  IMAD R13, R5.reuse, UR6, R0 ;  /* 0x00000006050d7c24 */ /* 0x040fe4000f8e0200 */
[----:B------:R-:W-:Y:S02]  /*01a0*/  IMAD R17, R5, UR6, R4 ;  /* 0x0000000605117c24 */ /* 0x000fe4000f8e0204 */
[----:B0-----:R-:W-:-:S04]  /*01b0*/  IMAD.WIDE R4, R15, 0x4, R6 ;  /* 0x000000040f047825 */ /* 0x001fc800078e0206 */
[----:B------:R-:W-:Y:S02]  /*01c0*/  IMAD.WIDE R6, R17, 0x4, R6 ;  /* 0x0000000411067825 */ /* 0x000fe400078e0206 */
[----:B-1----:R-:W3:Y:S02]  /*01d0*/  LDG.E R4, desc[UR4][R4.64] ;  /* 0x0000000404047981 */ /* 0x002ee4000c1e1900 */
[----:B--2---:R-:W-:Y:S02]  /*01e0*/  IMAD.WIDE R2, R13, 0x4, R2 ;  /* 0x000000040d027825 */ /* 0x004fe400078e0202 */
[----:B------:R-:W3:Y:S04]  /*01f0*/  LDG.E R13, desc[UR4][R6.64] ;  /* 0x00000004060d7981 */ /* 0x000ee8000c1e1900 */
[----:B------:R-:W3:Y:S01]  /*0200*/  LDG.E R3, desc[UR4][R2.64] ;  /* 0x0000000402037981 */ /* 0x000ee2000c1e1900 */
[----:B------:R-:W-:Y:S01]  /*0210*/  ISETP.NE.AND P0, PT, R9, RZ, PT ;  /* 0x000000ff0900720c */ /* 0x000fe20003f05270 */
[----:B---3--:R-:W-:-:S05]  /*0220*/  FFMA R13, R4, -R3, R13 ;  /* 0x80000003040d7223 */ /* 0x008fca000000000d */
[----:B------:R0:W-:Y:S07]  /*0230*/  STG.E desc[UR4][R6.64], R13 ;  /* 0x0000000d06007986 */ /* 0x0001ee000c101904 */
[----:B------:R-:W-:Y:S05]  /*0240*/  @P0 EXIT ;  /* 0x000000000000094d */ /* 0x000fea0003800000 */
[----:B------:R-:W1:Y:S01]  /*0250*/  LDC.64 R2, c[0x0][0x390] ;  /* 0x0000e400ff027b82 */ /* 0x000e620000000a00 */
[----:B------:R-:W0:Y:S01]  /*0260*/  LDCU.64 UR6, c[0x0][0x380] ;  /* 0x00007000ff0677ac */ /* 0x000e220008000a00 */
[----:B------:R-:W-:Y:S02]  /*0270*/  SHF.R.S32.HI R4, RZ, 0x1f, R17 ;  /* 0x0000001fff047819 */ /* 0x000fe40000011411 */
[----:B0-----:R-:W-:-:S04]  /*0280*/  LEA R6, P0, R17, UR6, 0x2 ;  /* 0x0000000611067c11 */ /* 0x001fc8000f8010ff */
[----:B------:R-:W-:Y:S01]  /*0290*/  LEA.HI.X R7, R17, UR7, R4, 0x2, P0 ;  /* 0x0000000711077c11 */ /* 0x000fe200080f1404 */
[----:B-1----:R-:W-:-:S05]  /*02a0*/  IMAD.WIDE R2, R0, 0x4, R2 ;  /* 0x0000000400027825 */ /* 0x002fca00078e0202 */
[----:B------:R-:W2:Y:S01]  /*02b0*/  LDG.E R7, desc[UR4][R6.64] ;  /* 0x0000000406077981 */ /* 0x000ea2000c1e1900 */
[----:B------:R-:W-:-:S03]  /*02c0*/  IMAD.WIDE R4, R11, 0x4, R2 ;  /* 0x000000040b047825 */ /* 0x000fc600078e0202 */
[----:B------:R-:W2:Y:S04]  /*02d0*/  LDG.E R2, desc[UR4][R2.64] ;  /* 0x0000000402027981 */ /* 0x000ea8000c1e1900 */
[----:B------:R-:W2:Y:S02]  /*02e0*/  LDG.E R9, desc[UR4][R4.64] ;  /* 0x0000000404097981 */ /* 0x000ea4000c1e1900 */
[----:B--2---:R-:W-:-:S05]  /*02f0*/  FFMA R9, R2, -R7, R9 ;  /* 0x8000000702097223 */ /* 0x004fca0000000009 */
[----:B------:R-:W-:Y:S01]  /*0300*/  STG.E desc[UR4][R4.64], R9 ;  /* 0x0000000904007986 */ /* 0x000fe2000c101904 */
[----:B------:R-:W-:Y:S05]  /*0310*/  EXIT ;  /* 0x000000000000794d */ /* 0x000fea0003800000 */
.L_x_0:
[----:B------:R-:W-:-:S00]  /*0320*/  BRA `(.L_x_0) ;  /* 0xfffffffc00fc7947 */ /* 0x000fc0000383ffff */
[----:B------:R-:W-:-:S00]  /*0330*/  NOP ;  /* 0x0000000000007918 */ /* 0x000fc00000000000 */
        /* <DEDUP_REMOVED lines=12> */
.L_x_16:


//--------------------- .text._Z4Fan1PfS_ii       --------------------------
	.section	.text._Z4Fan1PfS_ii,"ax",@progbits
	.align	128
        .global         _Z4Fan1PfS_ii
        .type           _Z4Fan1PfS_ii,@function
        .size           _Z4Fan1PfS_ii,(.L_x_15 - _Z4Fan1PfS_ii)
        .other          _Z4Fan1PfS_ii,@"STO_CUDA_ENTRY STV_DEFAULT"
_Z4Fan1PfS_ii:
.text._Z4Fan1PfS_ii:
[----:B------:R-:W-:Y:S01]  /*0000*/  LDC R1, c[0x0][0x37c] ;  /* 0x0000df00ff017b82 */ /* 0x000fe20000000800 */
[----:B------:R-:W0:Y:S07]  /*0010*/  S2R R0, SR_CTAID.X ;  /* 0x0000000000007919 */ /* 0x000e2e0000002500 */
[----:B------:R-:W1:Y:S01]  /*0020*/  LDC.64 R2, c[0x0][0x390] ;  /* 0x0000e400ff027b82 */ /* 0x000e620000000a00 */
[----:B------:R-:W0:Y:S01]  /*0030*/  LDCU UR4, c[0x0][0x360] ;  /* 0x00006c00ff0477ac */ /* 0x000e220008000800 */
[----:B------:R-:W0:Y:S01]  /*0040*/  S2R R7, SR_TID.X ;  /* 0x0000000000077919 */ /* 0x000e220000002100 */
[----:B-1----:R-:W-:-:S05]  /*0050*/  LOP3.LUT R5, RZ, R3, RZ, 0x33, !PT ;  /* 0x00000003ff057212 */ /* 0x002fca00078e33ff */
[----:B------:R-:W-:Y:S02]  /*0060*/  IMAD.IADD R5, R5, 0x1, R2 ;  /* 0x0000000105057824 */ /* 0x000fe400078e0202 */
[----:B0-----:R-:W-:-:S05]  /*0070*/  IMAD R0, R0, UR4, R7 ;  /* 0x0000000400007c24 */ /* 0x001fca000f8e0207 */
[----:B------:R-:W-:-:S13]  /*0080*/  ISETP.GE.U32.AND P0, PT, R0, R5, PT ;  /* 0x000000050000720c */ /* 0x000fda0003f06070 */
[----:B------:R-:W-:Y:S05]  /*0090*/  @P0 EXIT ;  /* 0x000000000000094d */ /* 0x000fea0003800000 */
[----:B------:R-:W0:Y:S01]  /*00a0*/  LDC.64 R6, c[0x0][0x388] ;  /* 0x0000e200ff067b82 */ /* 0x000e220000000a00 */
[-C--:B------:R-:W-:Y:S01]  /*00b0*/  IMAD R4, R3, R2.reuse, RZ ;  /* 0x0000000203047224 */ /* 0x080fe200078e02ff */
[----:B------:R-:W1:Y:S01]  /*00c0*/  LDCU.64 UR4, c[0x0][0x358] ;  /* 0x00006b00ff0477ac */ /* 0x000e620008000a00 */
[--C-:B------:R-:W-:Y:S01]  /*00d0*/  SHF.R.S32.HI R11, RZ, 0x1f, R3.reuse ;  /* 0x0000001fff0b7819 */ /* 0x100fe20000011403 */
[----:B------:R-:W-:Y:S02]  /*00e0*/  IMAD.X R5, R0, 0x1, R3, PT ;  /* 0x0000000100057824 */ /* 0x000fe400038e0603 */
[C---:B------:R-:W-:Y:S02]  /*00f0*/  IADD3 R9, P0, PT, R4.reuse, R3, RZ ;  /* 0x0000000304097210 */ /* 0x040fe40007f1e0ff */
[----:B------:R-:W-:Y:S02]  /*0100*/  IMAD R2, R5, R2, RZ ;  /* 0x0000000205027224 */ /* 0x000fe400078e02ff */
[----:B------:R-:W-:-:S02]  /*0110*/  LEA.HI.X.SX32 R4, R4, R11, 0x1, P0 ;  /* 0x0000000b04047211 */ /* 0x000fc400000f0eff */
[----:B0-----:R-:W-:-:S04]  /*0120*/  LEA R8, P0, R9, R6, 0x2 ;  /* 0x0000000609087211 */ /* 0x001fc800078010ff */
[----:B------:R-:W-:Y:S02]  /*0130*/  LEA.HI.X R9, R9, R7, R4, 0x2, P0 ;  /* 0x0000000709097211 */ /* 0x000fe400000f1404 */
[----:B------:R-:W-:-:S04]  /*0140*/  IADD3 R2, P0, PT, R2, R3, RZ ;  /* 0x0000000302027210 */ /* 0x000fc80007f1e0ff */
[----:B-1----:R-:W2:Y:S01]  /*0150*/  LDG.E R9, desc[UR4][R8.64] ;  /* 0x0000000408097981 */ /* 0x002ea2000c1e1900 */
[----:B------:R-:W-:Y:S02]  /*0160*/  IMAD.X R11, RZ, RZ, R11, P0 ;  /* 0x000000ffff0b7224 */ /* 0x000fe400000e060b */
[----:B------:R-:W-:-:S03]  /*0170*/  IMAD.SHL.U32 R5, R2, 0x4, RZ ;  /* 0x0000000402057824 */ /* 0x000fc600078e00ff */
[----:B------:R-:W-:Y:S02]  /*0180*/  SHF.L.U64.HI R2, R2, 0x2, R11 ;  /* 0x0000000202027819 */ /* 0x000fe4000001020b */
[----:B------:R-:W-:-:S05]  /*0190*/  IADD3 R6, P0, PT, R5, R6, RZ ;  /* 0x0000000605067210 */ /* 0x000fca0007f1e0ff */
[----:B------:R-:W-:-:S05]  /*01a0*/  IMAD.X R7, R2, 0x1, R7, P0 ;  /* 0x0000000102077824 */ /* 0x000fca00000e0607 */
[----:B------:R-:W3:Y:S01]  /*01b0*/  LDG.E R0, desc[UR4][R6.64] ;  /* 0x0000000406007981 */ /* 0x000ee2000c1e1900 */
[----:B------:R-:W-:Y:S01]  /*01c0*/  BSSY.RECONVERGENT B0, `(.L_x_1) ;  /* 0x000000c000007945 */ /* 0x000fe20003800200 */
[----:B--2---:R-:W0:Y:S02]  /*01d0*/  MUFU.RCP R4, R9 ;  /* 0x0000000900047308 */ /* 0x004e240000001000 */
[----:B0-----:R-:W-:-:S06]  /*01e0*/  FFMA R3, -R9, R4, 1 ;  /* 0x3f80000009037423 */ /* 0x001fcc0000000104 */
[----:B---3--:R-:W0:Y:S01]  /*01f0*/  FCHK P0, R0, R9 ;  /* 0x0000000900007302 */ /* 0x008e220000000000 */
[----:B------:R-:W-:-:S04]  /*0200*/  FFMA R3, R4, R3, R4 ;  /* 0x0000000304037223 */ /* 0x000fc80000000004 */
[----:B------:R-:W-:-:S04]  /*0210*/  FFMA R4, R0, R3, RZ ;  /* 0x0000000300047223 */ /* 0x000fc800000000ff */
[----:B------:R-:W-:-:S04]  /*0220*/  FFMA R8, -R9, R4, R0 ;  /* 0x0000000409087223 */ /* 0x000fc80000000100 */
[----:B------:R-:W-:Y:S01]  /*0230*/  FFMA R3, R3, R8, R4 ;  /* 0x0000000803037223 */ /* 0x000fe20000000004 */
[----:B0-----:R-:W-:Y:S06]  /*0240*/  @!P0 BRA `(.L_x_2) ;  /* 0x00000000000c8947 */ /* 0x001fec0003800000 */
[----:B------:R-:W-:-:S07]  /*0250*/  MOV R4, 0x270 ;  /* 0x0000027000047802 */ /* 0x000fce0000000f00 */
[----:B------:R-:W-:Y:S05]  /*0260*/  CALL.REL.NOINC `($__internal_0_$__cuda_sm3x_div_rn_noftz_f32_slowpath) ;  /* 0x00000000001c7944 */ /* 0x000fea0003c00000 */
[----:B------:R-:W-:-:S07]  /*0270*/  IMAD.MOV.U32 R3, RZ, RZ, R0 ;  /* 0x000000ffff037224 */ /* 0x000fce00078e0000 */
.L_x_2:
[----:B------:R-:W-:Y:S05]  /*0280*/  BSYNC.RECONVERGENT B0 ;  /* 0x0000000000007941 */ /* 0x000fea0003800200 */
.L_x_1:
[----:B------:R-:W0:Y:S02]  /*0290*/  LDCU.64 UR6, c[0x0][0x380] ;  /* 0x00007000ff0677ac */ /* 0x000e240008000a00 */
[----:B0-----:R-:W-:-:S04]  /*02a0*/  IADD3 R4, P0, PT, R5, UR6, RZ ;  /* 0x0000000605047c10 */ /* 0x001fc8000ff1e0ff */
[----:B------:R-:W-:-:S05]  /*02b0*/  IADD3.X R5, PT, PT, R2, UR7, RZ, P0, !PT ;  /* 0x0000000702057c10 */ /* 0x000fca00087fe4ff */
[----:B------:R-:W-:Y:S01]  /*02c0*/  STG.E desc[UR4][R4.64], R3 ;  /* 0x0000000304007986 */ /* 0x000fe2000c101904 */
[----:B------:R-:W-:Y:S05]  /*02d0*/  EXIT ;  /* 0x000000000000794d */ /* 0x000fea0003800000 */
        .weak           $__internal_0_$__cuda_sm3x_div_rn_noftz_f32_slowpath
        .type           $__internal_0_$__cuda_sm3x_div_rn_noftz_f32_slowpath,@function
        .size           $__internal_0_$__cuda_sm3x_div_rn_noftz_f32_slowpath,(.L_x_15 - $__internal_0_$__cuda_sm3x_div_rn_noftz_f32_slowpath)
$__internal_0_$__cuda_sm3x_div_rn_noftz_f32_slowpath:
[----:B------:R-:W-:Y:S01]  /*02e0*/  SHF.R.U32.HI R6, RZ, 0x17, R9 ;  /* 0x00000017ff067819 */ /* 0x000fe20000011609 */
[----:B------:R-:W-:Y:S01]  /*02f0*/  BSSY.RECONVERGENT B1, `(.L_x_3) ;  /* 0x0000064000017945 */ /* 0x000fe20003800200 */
[--C-:B------:R-:W-:Y:S01]  /*0300*/  SHF.R.U32.HI R3, RZ, 0x17, R0.reuse ;  /* 0x00000017ff037819 */ /* 0x100fe20000011600 */
[----:B------:R-:W-:Y:S01]  /*0310*/  IMAD.MOV.U32 R8, RZ, RZ, R0 ;  /* 0x000000ffff087224 */ /* 0x000fe200078e0000 */
[----:B------:R-:W-:Y:S02]  /*0320*/  LOP3.LUT R7, R6, 0xff, RZ, 0xc0, !PT ;  /* 0x000000ff06077812 */ /* 0x000fe400078ec0ff */
[----:B------:R-:W-:-:S03]  /*0330*/  LOP3.LUT R6, R3, 0xff, RZ, 0xc0, !PT ;  /* 0x000000ff03067812 */ /* 0x000fc600078ec0ff */
[----:B------:R-:W-:Y:S02]  /*0340*/  VIADD R12, R7, 0xffffffff ;  /* 0xffffffff070c7836 */ /* 0x000fe40000000000 */
[----:B------:R-:W-:-:S03]  /*0350*/  VIADD R11, R6, 0xffffffff ;  /* 0xffffffff060b7836 */ /* 0x000fc60000000000 */
[----:B------:R-:W-:-:S04]  /*0360*/  ISETP.GT.U32.AND P0, PT, R12, 0xfd, PT ;  /* 0x000000fd0c00780c */ /* 0x000fc80003f04070 */
[----:B------:R-:W-:-:S13]  /*0370*/  ISETP.GT.U32.OR P0, PT, R11, 0xfd, P0 ;  /* 0x000000fd0b00780c */ /* 0x000fda0000704470 */
[----:B------:R-:W-:Y:S01]  /*0380*/  @!P0 IMAD.MOV.U32 R10, RZ, RZ, RZ ;  /* 0x000000ffff0a8224 */ /* 0x000fe200078e00ff */
[----:B------:R-:W-:Y:S06]  /*0390*/  @!P0 BRA `(.L_x_4) ;  /* 0x0000000000608947 */ /* 0x000fec0003800000 */
[----:B------:R-:W-:Y:S01]  /*03a0*/  FSETP.GTU.FTZ.AND P0, PT, |R0|, +INF , PT ;  /* 0x7f8000000000780b */ /* 0x000fe20003f1c200 */
[----:B------:R-:W-:Y:S01]  /*03b0*/  IMAD.MOV.U32 R3, RZ, RZ, R9 ;  /* 0x000000ffff037224 */ /* 0x000fe200078e0009 */
[----:B------:R-:W-:-:S04]  /*03c0*/  FSETP.GTU.FTZ.AND P1, PT, |R9|, +INF , PT ;  /* 0x7f8000000900780b */ /* 0x000fc80003f3c200 */
[----:B------:R-:W-:-:S13]  /*03d0*/  PLOP3.LUT P0, PT, P0, P1, PT, 0xf8, 0x8f ;  /* 0x00000000008f781c */ /* 0x000fda0000703f70 */
[----:B------:R-:W-:Y:S05]  /*03e0*/  @P0 BRA `(.L_x_5) ;  /* 0x00000004004c0947 */ /* 0x000fea0003800000 */
[----:B------:R-:W-:-:S13]  /*03f0*/  LOP3.LUT P0, RZ, R9, 0x7fffffff, R8, 0xc8, !PT ;  /* 0x7fffffff09ff7812 */ /* 0x000fda000780c808 */
[----:B------:R-:W-:Y:S05]  /*0400*/  @!P0 BRA `(.L_x_6) ;  /* 0x00000004003c8947 */ /* 0x000fea0003800000 */
[C---:B------:R-:W-:Y:S02]  /*0410*/  FSETP.NEU.FTZ.AND P2, PT, |R0|.reuse, +INF , PT ;  /* 0x7f8000000000780b */ /* 0x040fe40003f5d200 */
[----:B------:R-:W-:Y:S02]  /*0420*/  FSETP.NEU.FTZ.AND P1, PT, |R3|, +INF , PT ;  /* 0x7f8000000300780b */ /* 0x000fe40003f3d200 */
[----:B------:R-:W-:-:S11]  /*0430*/  FSETP.NEU.FTZ.AND P0, PT, |R0|, +INF , PT ;  /* 0x7f8000000000780b */ /* 0x000fd60003f1d200 */
[----:B------:R-:W-:Y:S05]  /*0440*/  @!P1 BRA !P2, `(.L_x_6) ;  /* 0x00000004002c9947 */ /* 0x000fea0005000000 */
[----:B------:R-:W-:-:S04]  /*0450*/  LOP3.LUT P2, RZ, R8, 0x7fffffff, RZ, 0xc0, !PT ;  /* 0x7fffffff08ff7812 */ /* 0x000fc8000784c0ff */
[----:B------:R-:W-:-:S13]  /*0460*/  PLOP3.LUT P1, PT, P1, P2, PT, 0x2f, 0xf2 ;  /* 0x0000000000f2781c */ /* 0x000fda0000f24577 */
[----:B------:R-:W-:Y:S05]  /*0470*/  @P1 BRA `(.L_x_7) ;  /* 0x0000000400181947 */ /* 0x000fea0003800000 */
[----:B------:R-:W-:-:S04]  /*0480*/  LOP3.LUT P1, RZ, R9, 0x7fffffff, RZ, 0xc0, !PT ;  /* 0x7fffffff09ff7812 */ /* 0x000fc8000782c0ff */
[----:B------:R-:W-:-:S13]  /*0490*/  PLOP3.LUT P0, PT, P0, P1, PT, 0x2f, 0xf2 ;  /* 0x0000000000f2781c */ /* 0x000fda0000702577 */
[----:B------:R-:W-:Y:S05]  /*04a0*/  @P0 BRA `(.L_x_8) ;  /* 0x0000000400000947 */ /* 0x000fea0003800000 */
[----:B------:R-:W-:Y:S02]  /*04b0*/  ISETP.GE.AND P0, PT, R11, RZ, PT ;  /* 0x000000ff0b00720c */ /* 0x000fe40003f06270 */
[----:B------:R-:W-:-:S11]  /*04c0*/  ISETP.GE.AND P1, PT, R12, RZ, PT ;  /* 0x000000ff0c00720c */ /* 0x000fd60003f26270 */
[----:B------:R-:W-:Y:S02]  /*04d0*/  @P0 IMAD.MOV.U32 R10, RZ, RZ, RZ ;  /* 0x000000ffff0a0224 */ /* 0x000fe400078e00ff */
[----:B------:R-:W-:Y:S01]  /*04e0*/  @!P0 FFMA R8, R0, 1.84467440737095516160e+19, RZ ;  /* 0x5f80000000088823 */ /* 0x000fe200000000ff */
[----:B------:R-:W-:Y:S02]  /*04f0*/  @!P0 IMAD.MOV.U32 R10, RZ, RZ, -0x40 ;  /* 0xffffffc0ff0a8424 */ /* 0x000fe400078e00ff */
[----:B------:R-:W-:Y:S02]  /*0500*/  @!P1 FFMA R9, R3, 1.84467440737095516160e+19, RZ ;  /* 0x5f80000003099823 */ /* 0x000fe400000000ff */
[----:B------:R-:W-:-:S07]  /*0510*/  @!P1 VIADD R10, R10, 0x40 ;  /* 0x000000400a0a9836 */ /* 0x000fce0000000000 */
.L_x_4:
[----:B------:R-:W-:Y:S01]  /*0520*/  LEA R0, R7, 0xc0800000, 0x17 ;  /* 0xc080000007007811 */ /* 0x000fe200078eb8ff */
[----:B------:R-:W-:Y:S01]  /*0530*/  VIADD R6, R6, 0xffffff81 ;  /* 0xffffff8106067836 */ /* 0x000fe20000000000 */
[----:B------:R-:W-:Y:S03]  /*0540*/  BSSY.RECONVERGENT B2, `(.L_x_9) ;  /* 0x0000035000027945 */ /* 0x000fe60003800200 */
[----:B------:R-:W-:Y:S01]  /*0550*/  IMAD.IADD R9, R9, 0x1, -R0 ;  /* 0x0000000109097824 */ /* 0x000fe200078e0a00 */
[C---:B------:R-:W-:Y:S01]  /*0560*/  IADD3 R7, PT, PT, R6.reuse, 0x7f, -R7 ;  /* 0x0000007f06077810 */ /* 0x040fe20007ffe807 */
[----:B------:R-:W-:Y:S02]  /*0570*/  IMAD R0, R6, -0x800000, R8 ;  /* 0xff80000006007824 */ /* 0x000fe400078e0208 */
[----:B------:R-:W0:Y:S01]  /*0580*/  MUFU.RCP R3, R9 ;  /* 0x0000000900037308 */ /* 0x000e220000001000 */
[----:B------:R-:W-:Y:S01]  /*0590*/  FADD.FTZ R11, -R9, -RZ ;  /* 0x800000ff090b7221 */ /* 0x000fe20000010100 */
[----:B------:R-:W-:-:S03]  /*05a0*/  IMAD.IADD R7, R7, 0x1, R10 ;  /* 0x0000000107077824 */ /* 0x000fc600078e020a */
[----:B0-----:R-:W-:-:S04]  /*05b0*/  FFMA R12, R3, R11, 1 ;  /* 0x3f800000030c7423 */ /* 0x001fc8000000000b */
[----:B------:R-:W-:-:S04]  /*05c0*/  FFMA R12, R3, R12, R3 ;  /* 0x0000000c030c7223 */ /* 0x000fc80000000003 */
[----:B------:R-:W-:-:S04]  /*05d0*/  FFMA R3, R0, R12, RZ ;  /* 0x0000000c00037223 */ /* 0x000fc800000000ff */
[----:B------:R-:W-:-:S04]  /*05e0*/  FFMA R8, R11, R3, R0 ;  /* 0x000000030b087223 */ /* 0x000fc80000000000 */
[----:B------:R-:W-:-:S04]  /*05f0*/  FFMA R13, R12, R8, R3 ;  /* 0x000000080c0d7223 */ /* 0x000fc80000000003 */
[----:B------:R-:W-:-:S04]  /*0600*/  FFMA R8, R11, R13, R0 ;  /* 0x0000000d0b087223 */ /* 0x000fc80000000000 */
[----:B------:R-:W-:-:S05]  /*0610*/  FFMA R0, R12, R8, R13 ;  /* 0x000000080c007223 */ /* 0x000fca000000000d */
[----:B------:R-:W-:-:S04]  /*0620*/  SHF.R.U32.HI R3, RZ, 0x17, R0 ;  /* 0x00000017ff037819 */ /* 0x000fc80000011600 */
[----:B------:R-:W-:-:S05]  /*0630*/  LOP3.LUT R3, R3, 0xff, RZ, 0xc0, !PT ;  /* 0x000000ff03037812 */ /* 0x000fca00078ec0ff */
[----:B------:R-:W-:-:S04]  /*0640*/  IMAD.IADD R9, R3, 0x1, R7 ;  /* 0x0000000103097824 */ /* 0x000fc800078e0207 */
[----:B------:R-:W-:-:S05]  /*0650*/  VIADD R3, R9, 0xffffffff ;  /* 0xffffffff09037836 */ /* 0x000fca0000000000 */
[----:B------:R-:W-:-:S13]  /*0660*/  ISETP.GE.U32.AND P0, PT, R3, 0xfe, PT ;  /* 0x000000fe0300780c */ /* 0x000fda0003f06070 */
[----:B------:R-:W-:Y:S05]  /*0670*/  @!P0 BRA `(.L_x_10) ;  /* 0x0000000000808947 */ /* 0x000fea0003800000 */
[----:B------:R-:W-:-:S13]  /*0680*/  ISETP.GT.AND P0, PT, R9, 0xfe, PT ;  /* 0x000000fe0900780c */ /* 0x000fda0003f04270 */
[----:B------:R-:W-:Y:S05]  /*0690*/  @P0 BRA `(.L_x_11) ;  /* 0x00000000006c0947 */ /* 0x000fea0003800000 */
[----:B------:R-:W-:-:S13]  /*06a0*/  ISETP.GE.AND P0, PT, R9, 0x1, PT ;  /* 0x000000010900780c */ /* 0x000fda0003f06270 */
[----:B------:R-:W-:Y:S05]  /*06b0*/  @P0 BRA `(.L_x_12) ;  /* 0x0000000000740947 */ /* 0x000fea0003800000 */
[----:B------:R-:W-:Y:S02]  /*06c0*/  ISETP.GE.AND P0, PT, R9, -0x18, PT ;  /* 0xffffffe80900780c */ /* 0x000fe40003f06270 */
[----:B------:R-:W-:-:S11]  /*06d0*/  LOP3.LUT R0, R0, 0x80000000, RZ, 0xc0, !PT ;  /* 0x8000000000007812 */ /* 0x000fd600078ec0ff */
[----:B------:R-:W-:Y:S05]  /*06e0*/  @!P0 BRA `(.L_x_12) ;  /* 0x0000000000688947 */ /* 0x000fea0003800000 */
[CCC-:B------:R-:W-:Y:S01]  /*06f0*/  FFMA.RZ R3, R12.reuse, R8.reuse, R13.reuse ;  /* 0x000000080c037223 */ /* 0x1c0fe2000000c00d */
[CCC-:B------:R-:W-:Y:S01]  /*0700*/  FFMA.RM R6, R12.reuse, R8.reuse, R13.reuse ;  /* 0x000000080c067223 */ /* 0x1c0fe2000000400d */
[C---:B------:R-:W-:Y:S02]  /*0710*/  ISETP.NE.AND P2, PT, R9.reuse, RZ, PT ;  /* 0x000000ff0900720c */ /* 0x040fe40003f45270 */
[----:B------:R-:W-:Y:S02]  /*0720*/  ISETP.NE.AND P1, PT, R9, RZ, PT ;  /* 0x000000ff0900720c */ /* 0x000fe40003f25270 */
[----:B------:R-:W-:Y:S01]  /*0730*/  LOP3.LUT R7, R3, 0x7fffff, RZ, 0xc0, !PT ;  /* 0x007fffff03077812 */ /* 0x000fe200078ec0ff */
[----:B------:R-:W-:Y:S01]  /*0740*/  FFMA.RP R3, R12, R8, R13 ;  /* 0x000000080c037223 */ /* 0x000fe2000000800d */
[----:B------:R-:W-:Y:S02]  /*0750*/  VIADD R8, R9, 0x20 ;  /* 0x0000002009087836 */ /* 0x000fe40000000000 */
[----:B------:R-:W-:Y:S01]  /*0760*/  LOP3.LUT R7, R7, 0x800000, RZ, 0xfc, !PT ;  /* 0x0080000007077812 */ /* 0x000fe200078efcff */
[----:B------:R-:W-:Y:S01]  /*0770*/  IMAD.MOV R9, RZ, RZ, -R9 ;  /* 0x000000ffff097224 */ /* 0x000fe200078e0a09 */
[----:B------:R-:W-:-:S02]  /*0780*/  FSETP.NEU.FTZ.AND P0, PT, R3, R6, PT ;  /* 0x000000060300720b */ /* 0x000fc40003f1d000 */
[----:B------:R-:W-:Y:S02]  /*0790*/  SHF.L.U32 R8, R7, R8, RZ ;  /* 0x0000000807087219 */ /* 0x000fe400000006ff */
[----:B------:R-:W-:Y:S02]  /*07a0*/  SEL R6, R9, RZ, P2 ;  /* 0x000000ff09067207 */ /* 0x000fe40001000000 */
[----:B------:R-:W-:Y:S02]  /*07b0*/  ISETP.NE.AND P1, PT, R8, RZ, P1 ;  /* 0x000000ff0800720c */ /* 0x000fe40000f25270 */
[----:B------:R-:W-:Y:S02]  /*07c0*/  SHF.R.U32.HI R6, RZ, R6, R7 ;  /* 0x00000006ff067219 */ /* 0x000fe40000011607 */
[----:B------:R-:W-:Y:S02]  /*07d0*/  PLOP3.LUT P0, PT, P0, P1, PT, 0xf8, 0x8f ;  /* 0x00000000008f781c */ /* 0x000fe40000703f70 */
[----:B------:R-:W-:-:S02]  /*07e0*/  SHF.R.U32.HI R8, RZ, 0x1, R6 ;  /* 0x00000001ff087819 */ /* 0x000fc40000011606 */
[----:B------:R-:W-:-:S04]  /*07f0*/  SEL R3, RZ, 0x1, !P0 ;  /* 0x00000001ff037807 */ /* 0x000fc80004000000 */
[----:B------:R-:W-:-:S04]  /*0800*/  LOP3.LUT R3, R3, 0x1, R8, 0xf8, !PT ;  /* 0x0000000103037812 */ /* 0x000fc800078ef808 */
[----:B------:R-:W-:-:S05]  /*0810*/  LOP3.LUT R3, R3, R6, RZ, 0xc0, !PT ;  /* 0x0000000603037212 */ /* 0x000fca00078ec0ff */
[----:B------:R-:W-:-:S05]  /*0820*/  IMAD.IADD R3, R8, 0x1, R3 ;  /* 0x0000000108037824 */ /* 0x000fca00078e0203 */
[----:B------:R-:W-:Y:S01]  /*0830*/  LOP3.LUT R0, R3, R0, RZ, 0xfc, !PT ;  /* 0x0000000003007212 */ /* 0x000fe200078efcff */
[----:B------:R-:W-:Y:S06]  /*0840*/  BRA `(.L_x_12) ;  /* 0x0000000000107947 */ /* 0x000fec0003800000 */
.L_x_11:
[----:B------:R-:W-:-:S04]  /*0850*/  LOP3.LUT R0, R0, 0x80000000, RZ, 0xc0, !PT ;  /* 0x8000000000007812 */ /* 0x000fc800078ec0ff */
[----:B------:R-:W-:Y:S01]  /*0860*/  LOP3.LUT R0, R0, 0x7f800000, RZ, 0xfc, !PT ;  /* 0x7f80000000007812 */ /* 0x000fe200078efcff */
[----:B------:R-:W-:Y:S06]  /*0870*/  BRA `(.L_x_12) ;  /* 0x0000000000047947 */ /* 0x000fec0003800000 */
.L_x_10:
[----:B------:R-:W-:-:S07]  /*0880*/  IMAD R0, R7, 0x800000, R0 ;  /* 0x0080000007007824 */ /* 0x000fce00078e0200 */
.L_x_12:
[----:B------:R-:W-:Y:S05]  /*0890*/  BSYNC.RECONVERGENT B2 ;  /* 0x0000000000027941 */ /* 0x000fea0003800200 */
.L_x_9:
[----:B------:R-:W-:Y:S05]  /*08a0*/  BRA `(.L_x_13) ;  /* 0x0000000000207947 */ /* 0x000fea0003800000 */
.L_x_8:
[----:B------:R-:W-:-:S04]  /*08b0*/  LOP3.LUT R0, R9, 0x80000000, R8, 0x48, !PT ;  /* 0x8000000009007812 */ /* 0x000fc800078e4808 */
[----:B------:R-:W-:Y:S01]  /*08c0*/  LOP3.LUT R0, R0, 0x7f800000, RZ, 0xfc, !PT ;  /* 0x7f80000000007812 */ /* 0x000fe200078efcff */
[----:B------:R-:W-:Y:S06]  /*08d0*/  BRA `(.L_x_13) ;  /* 0x0000000000147947 */ /* 0x000fec0003800000 */
.L_x_7:
[----:B------:R-:W-:Y:S01]  /*08e0*/  LOP3.LUT R0, R9, 0x80000000, R8, 0x48, !PT ;  /* 0x8000000009007812 */ /* 0x000fe200078e4808 */
[----:B------:R-:W-:Y:S06]  /*08f0*/  BRA `(.L_x_13) ;  /* 0x00000000000c7947 */ /* 0x000fec0003800000 */
.L_x_6:
[----:B------:R-:W0:Y:S01]  /*0900*/  MUFU.RSQ R0, -QNAN ;  /* 0xffc0000000007908 */ /* 0x000e220000001400 */
[----:B------:R-:W-:Y:S05]  /*0910*/  BRA `(.L_x_13) ;  /* 0x0000000000047947 */ /* 0x000fea0003800000 */
.L_x_5:
[----:B------:R-:W-:-:S07]  /*0920*/  FADD.FTZ R0, R0, R3 ;  /* 0x0000000300007221 */ /* 0x000fce0000010000 */
.L_x_13:
[----:B------:R-:W-:Y:S05]  /*0930*/  BSYNC.RECONVERGENT B1 ;  /* 0x0000000000017941 */ /* 0x000fea0003800200 */
.L_x_3:
[----:B------:R-:W-:Y:S02]  /*0940*/  IMAD.MOV.U32 R6, RZ, RZ, R4 ;  /* 0x000000ffff067224 */ /* 0x000fe400078e0004 */
[----:B------:R-:W-:-:S04]  /*0950*/  IMAD.MOV.U32 R7, RZ, RZ, 0x0 ;  /* 0x00000000ff077424 */ /* 0x000fc800078e00ff */
[----:B0-----:R-:W-:Y:S05]  /*0960*/  RET.REL.NODEC R6 `(_Z4Fan1PfS_ii) ;  /* 0xfffffff406a47950 */ /* 0x001fea0003c3ffff */
.L_x_14:
        /* <DEDUP_REMOVED lines=9> */
.L_x_15:


//--------------------- .nv.shared.reserved.0     --------------------------
	.section	.nv.shared.reserved.0,"aw",@nobits
	.weak		__nv_reservedSMEM_offset_0_alias
	.size		__nv_reservedSMEM_offset_0_alias, 0, 64
	.other		__nv_reservedSMEM_offset_0_alias,@"STO_CUDA_RESERVED_SHARED STV_DEFAULT"
__nv_reservedSMEM_offset_0_alias:
	.zero		0
	.zero		64


//--------------------- .nv.constant0._Z4Fan2PfS_S_iii --------------------------
	.section	.nv.constant0._Z4Fan2PfS_S_iii,"a",@progbits
	.sectionflags	@""
	.align	4
.nv.constant0._Z4Fan2PfS_S_iii:
	.zero		932


//--------------------- .nv.constant0._Z4Fan1PfS_ii --------------------------
	.section	.nv.constant0._Z4Fan1PfS_ii,"a",@progbits
	.sectionflags	@""
	.align	4
.nv.constant0._Z4Fan1PfS_ii:
	.zero		920


//--------------------- SYMBOLS --------------------------

	.type		.nv.reservedSmem.offset0,@object
	.size		.nv.reservedSmem.offset0,0x4
